//
// Generated by NVIDIA NVVM Compiler
//
// Compiler Build ID: CL-36424714
// Cuda compilation tools, release 13.0, V13.0.88
// Based on NVVM 20.0.0
//

.version 9.0
.target sm_100
.address_size 64

	// .globl	_Z17gpu_transpositionPdS_ii

.visible .entry _Z17gpu_transpositionPdS_ii(
	.param .u64 .ptr .align 1 _Z17gpu_transpositionPdS_ii_param_0,
	.param .u64 .ptr .align 1 _Z17gpu_transpositionPdS_ii_param_1,
	.param .u32 _Z17gpu_transpositionPdS_ii_param_2,
	.param .u32 _Z17gpu_transpositionPdS_ii_param_3
)
{
	.reg .pred 	%p<2>;
	.reg .b32 	%r<12>;
	.reg .b64 	%rd<9>;
	.reg .b64 	%fd<2>;

	ld.param.u64 	%rd1, [_Z17gpu_transpositionPdS_ii_param_0];
	ld.param.u64 	%rd2, [_Z17gpu_transpositionPdS_ii_param_1];
	ld.param.u32 	%r2, [_Z17gpu_transpositionPdS_ii_param_2];
	ld.param.u32 	%r3, [_Z17gpu_transpositionPdS_ii_param_3];
	mov.u32 	%r4, %ctaid.x;
	mov.u32 	%r5, %ntid.x;
	mov.u32 	%r6, %tid.x;
	mad.lo.s32 	%r1, %r4, %r5, %r6;
	mul.lo.s32 	%r7, %r3, %r2;
	setp.ge.s32 	%p1, %r1, %r7;
	@%p1 bra 	$L__BB0_2;
	cvta.to.global.u64 	%rd3, %rd1;
	cvta.to.global.u64 	%rd4, %rd2;
	mul.wide.s32 	%rd5, %r1, 8;
	add.s64 	%rd6, %rd3, %rd5;
	ld.global.f64 	%fd1, [%rd6];
	div.s32 	%r8, %r1, %r3;
	mul.lo.s32 	%r9, %r8, %r3;
	sub.s32 	%r10, %r1, %r9;
	mad.lo.s32 	%r11, %r10, %r2, %r8;
	mul.wide.s32 	%rd7, %r11, 8;
	add.s64 	%rd8, %rd4, %rd7;
	st.global.f64 	[%rd8], %fd1;
$L__BB0_2:
	ret;

}


// ===== COMPILED SASS (sm_100) =====

	.target	sm_100

	.elftype	@"ET_EXEC"


//--------------------- .note.nv.tkinfo           --------------------------
	.section	.note.nv.tkinfo,"",@"SHT_NOTE"
	.sectionflags	@"SHF_NOTE_NV_TKINFO"
	.tkinfo
        /*0018*/ 	.word	0x00000002
        /*0030*/ 	.string	""
        /*0030*/ 	.string	"ptxas"
        /*0030*/ 	.string	"Cuda compilation tools, release 13.0, V13.0.88"
        /*0030*/ 	.string	"Build cuda_13.0.r13.0/compiler.36424714_0"
        /*0030*/ 	.string	"-arch sm_100 -m 64 "



//--------------------- .note.nv.cuinfo           --------------------------
	.section	.note.nv.cuinfo,"",@"SHT_NOTE"
	.sectionflags	@"SHF_NOTE_NV_CUINFO"
        /*0018*/ 	.short	0x0002
        /*001a*/ 	.short	0x0064
        /*001c*/ 	.short	0x0082
	.zero		2


//--------------------- .nv.info                  --------------------------
	.section	.nv.info,"",@"SHT_CUDA_INFO"
	.align	4


	//----- nvinfo : EIATTR_REGCOUNT
	.align		4
        /*0000*/ 	.byte	0x04, 0x2f
        /*0002*/ 	.short	(.L_1 - .L_0)
	.align		4
.L_0:
        /*0004*/ 	.word	index@(_Z17gpu_transpositionPdS_ii)
        /*0008*/ 	.word	0x0000000e


	//----- nvinfo : EIATTR_FRAME_SIZE
	.align		4
.L_1:
        /*000c*/ 	.byte	0x04, 0x11
        /*000e*/ 	.short	(.L_3 - .L_2)
	.align		4
.L_2:
        /*0010*/ 	.word	index@(_Z17gpu_transpositionPdS_ii)
        /*0014*/ 	.word	0x00000000


	//----- nvinfo : EIATTR_MIN_STACK_SIZE
	.align		4
.L_3:
        /*0018*/ 	.byte	0x04, 0x12
        /*001a*/ 	.short	(.L_5 - .L_4)
	.align		4
.L_4:
        /*001c*/ 	.word	index@(_Z17gpu_transpositionPdS_ii)
        /*0020*/ 	.word	0x00000000
.L_5:


//--------------------- .nv.compat                --------------------------
	.section	.nv.compat,"",@"SHT_CUDA_COMPAT_INFO"
	.align	4
        /*0000*/ 	.byte	0x02, 0x09, 0x00, 0x00, 0x02, 0x02, 0x01, 0x00, 0x02, 0x05, 0x05, 0x00, 0x03, 0x07, 0x01, 0x01
        /*0010*/ 	.byte	0x02, 0x03, 0x00, 0x00, 0x02, 0x06, 0x01, 0x00, 0x04, 0x0b, 0x08, 0x00, 0x09, 0x00, 0x00, 0x00
        /*0020*/ 	.byte	0x00, 0x00, 0x00, 0x00


//--------------------- .nv.info._Z17gpu_transpositionPdS_ii --------------------------
	.section	.nv.info._Z17gpu_transpositionPdS_ii,"",@"SHT_CUDA_INFO"
	.sectionflags	@""
	.align	4


	//----- nvinfo : EIATTR_CUDA_API_VERSION
	.align		4
        /*0000*/ 	.byte	0x04, 0x37
        /*0002*/ 	.short	(.L_7 - .L_6)
.L_6:
        /*0004*/ 	.word	0x00000082


	//----- nvinfo : EIATTR_KPARAM_INFO
	.align		4
.L_7:
        /*0008*/ 	.byte	0x04, 0x17
        /*000a*/ 	.short	(.L_9 - .L_8)
.L_8:
        /*000c*/ 	.word	0x00000000
        /*0010*/ 	.short	0x0003
        /*0012*/ 	.short	0x0014
        /*0014*/ 	.byte	0x00, 0xf0, 0x11, 0x00


	//----- nvinfo : EIATTR_KPARAM_INFO
	.align		4
.L_9:
        /*0018*/ 	.byte	0x04, 0x17
        /*001a*/ 	.short	(.L_11 - .L_10)
.L_10:
        /*001c*/ 	.word	0x00000000
        /*0020*/ 	.short	0x0002
        /*0022*/ 	.short	0x0010
        /*0024*/ 	.byte	0x00, 0xf0, 0x11, 0x00


	//----- nvinfo : EIATTR_KPARAM_INFO
	.align		4
.L_11:
        /*0028*/ 	.byte	0x04, 0x17
        /*002a*/ 	.short	(.L_13 - .L_12)
.L_12:
        /*002c*/ 	.word	0x00000000
        /*0030*/ 	.short	0x0001
        /*0032*/ 	.short	0x0008
        /*0034*/ 	.byte	0x00, 0xf5, 0x21, 0x00


	//----- nvinfo : EIATTR_KPARAM_INFO
	.align		4
.L_13:
        /*0038*/ 	.byte	0x04, 0x17
        /*003a*/ 	.short	(.L_15 - .L_14)
.L_14:
        /*003c*/ 	.word	0x00000000
        /*0040*/ 	.short	0x0000
        /*0042*/ 	.short	0x0000
        /*0044*/ 	.byte	0x00, 0xf5, 0x21, 0x00


	//----- nvinfo : EIATTR_SPARSE_MMA_MASK
	.align		4
.L_15:
        /*0048*/ 	.byte	0x03, 0x50
        /*004a*/ 	.short	0x0000


	//----- nvinfo : EIATTR_MAXREG_COUNT
	.align		4
        /*004c*/ 	.byte	0x03, 0x1b
        /*004e*/ 	.short	0x00ff


	//----- nvinfo : EIATTR_MERCURY_ISA_VERSION
	.align		4
        /*0050*/ 	.byte	0x03, 0x5f
        /*0052*/ 	.short	0x0101


	//----- nvinfo : EIATTR_VRC_CTA_INIT_COUNT
	.align		4
        /*0054*/ 	.byte	0x02, 0x4a
	.zero		1
	.zero		1


	//----- nvinfo : EIATTR_EXIT_INSTR_OFFSETS
	.align		4
        /*0058*/ 	.byte	0x04, 0x1c
        /*005a*/ 	.short	(.L_17 - .L_16)


	//   ....[0]....
.L_16:
        /*005c*/ 	.word	0x00000080


	//   ....[1]....
        /*0060*/ 	.word	0x000002b0


	//----- nvinfo : EIATTR_CBANK_PARAM_SIZE
	.align		4
.L_17:
        /*0064*/ 	.byte	0x03, 0x19
        /*0066*/ 	.short	0x0018


	//----- nvinfo : EIATTR_PARAM_CBANK
	.align		4
        /*0068*/ 	.byte	0x04, 0x0a
        /*006a*/ 	.short	(.L_19 - .L_18)
	.align		4
.L_18:
        /*006c*/ 	.word	index@(.nv.constant0._Z17gpu_transpositionPdS_ii)
        /*0070*/ 	.short	0x0380
        /*0072*/ 	.short	0x0018


	//----- nvinfo : EIATTR_SW_WAR
	.align		4
.L_19:
        /*0074*/ 	.byte	0x04, 0x36
        /*0076*/ 	.short	(.L_21 - .L_20)
.L_20:
        /*0078*/ 	.word	0x00000008
.L_21:


//--------------------- .nv.callgraph             --------------------------
	.section	.nv.callgraph,"",@"SHT_CUDA_CALLGRAPH"
	.align	4
	.sectionentsize	8
	.align		4
        /*0000*/ 	.word	0x00000000
	.align		4
        /*0004*/ 	.word	0xffffffff
	.align		4
        /*0008*/ 	.word	0x00000000
	.align		4
        /*000c*/ 	.word	0xfffffffe
	.align		4
        /*0010*/ 	.word	0x00000000
	.align		4
        /*0014*/ 	.word	0xfffffffd
	.align		4
        /*0018*/ 	.word	0x00000000
	.align		4
        /*001c*/ 	.word	0xfffffffc


//--------------------- .text._Z17gpu_transpositionPdS_ii --------------------------
	.section	.text._Z17gpu_transpositionPdS_ii,"ax",@progbits
	.align	128
        .global         _Z17gpu_transpositionPdS_ii
        .type           _Z17gpu_transpositionPdS_ii,@function
        .size           _Z17gpu_transpositionPdS_ii,(.L_x_1 - _Z17gpu_transpositionPdS_ii)
        .other          _Z17gpu_transpositionPdS_ii,@"STO_CUDA_ENTRY STV_DEFAULT"
_Z17gpu_transpositionPdS_ii:
.text._Z17gpu_transpositionPdS_ii:
[----:B------:R-:W-:Y:S01]  /*0000*/  LDC R1, c[0x0][0x37c] ;  /* 0x0000df00ff017b82 */ /* 0x000fe20000000800 */
[----:B------:R-:W0:Y:S07]  /*0010*/  S2R R5, SR_TID.X ;  /* 0x0000000000057919 */ /* 0x000e2e0000002100 */
[----:B------:R-:W0:Y:S08]  /*0020*/  S2UR UR4, SR_CTAID.X ;  /* 0x00000000000479c3 */ /* 0x000e300000002500 */
[----:B------:R-:W0:Y:S08]  /*0030*/  LDC R0, c[0x0][0x360] ;  /* 0x0000d800ff007b82 */ /* 0x000e300000000800 */
[----:B------:R-:W1:Y:S01]  /*0040*/  LDC.64 R2, c[0x0][0x390] ;  /* 0x0000e400ff027b82 */ /* 0x000e620000000a00 */
[----:B0-----:R-:W-:-:S02]  /*0050*/  IMAD R0, R0, UR4, R5 ;  /* 0x0000000400007c24 */ /* 0x001fc4000f8e0205 */
[----:B-1----:R-:W-:-:S05]  /*0060*/  IMAD R5, R3, R2, RZ ;  /* 0x0000000203057224 */ /* 0x002fca00078e02ff */
[----:B------:R-:W-:-:S13]  /*0070*/  ISETP.GE.AND P0, PT, R0, R5, PT ;  /* 0x000000050000720c */ /* 0x000fda0003f06270 */
[----:B------:R-:W-:Y:S05]  /*0080*/  @P0 EXIT ;  /* 0x000000000000094d */ /* 0x000fea0003800000 */
[----:B------:R-:W0:Y:S01]  /*0090*/  LDC.64 R4, c[0x0][0x380] ;  /* 0x0000e000ff047b82 */ /* 0x000e220000000a00 */
[----:B------:R-:W1:Y:S01]  /*00a0*/  LDCU.64 UR4, c[0x0][0x358] ;  /* 0x00006b00ff0477ac */ /* 0x000e620008000a00 */
[----:B0-----:R-:W-:-:S06]  /*00b0*/  IMAD.WIDE R4, R0, 0x8, R4 ;  /* 0x0000000800047825 */ /* 0x001fcc00078e0204 */
[----:B-1----:R-:W2:Y:S01]  /*00c0*/  LDG.E.64 R4, desc[UR4][R4.64] ;  /* 0x0000000404047981 */ /* 0x002ea2000c1e1b00 */
[----:B------:R-:W-:-:S04]  /*00d0*/  IABS R9, R3 ;  /* 0x0000000300097213 */ /* 0x000fc80000000000 */
[----:B------:R-:W0:Y:S08]  /*00e0*/  I2F.RP R8, R9 ;  /* 0x0000000900087306 */ /* 0x000e300000209400 */
[----:B0-----:R-:W0:Y:S02]  /*00f0*/  MUFU.RCP R8, R8 ;  /* 0x0000000800087308 */ /* 0x001e240000001000 */
[----:B0-----:R-:W-:-:S06]  /*0100*/  IADD3 R6, PT, PT, R8, 0xffffffe, RZ ;  /* 0x0ffffffe08067810 */ /* 0x001fcc0007ffe0ff */
[----:B------:R0:W1:Y:S02]  /*0110*/  F2I.FTZ.U32.TRUNC.NTZ R7, R6 ;  /* 0x0000000600077305 */ /* 0x000064000021f000 */
[----:B0-----:R-:W-:Y:S02]  /*0120*/  HFMA2 R6, -RZ, RZ, 0, 0 ;  /* 0x00000000ff067431 */ /* 0x001fe400000001ff */
[----:B-1----:R-:W-:-:S04]  /*0130*/  IMAD.MOV R10, RZ, RZ, -R7 ;  /* 0x000000ffff0a7224 */ /* 0x002fc800078e0a07 */
[----:B------:R-:W-:Y:S01]  /*0140*/  IMAD R11, R10, R9, RZ ;  /* 0x000000090a0b7224 */ /* 0x000fe200078e02ff */
[----:B------:R-:W-:-:S03]  /*0150*/  IABS R10, R0 ;  /* 0x00000000000a7213 */ /* 0x000fc60000000000 */
[----:B------:R-:W-:Y:S01]  /*0160*/  IMAD.HI.U32 R7, R7, R11, R6 ;  /* 0x0000000b07077227 */ /* 0x000fe200078e0006 */
[----:B------:R-:W-:-:S04]  /*0170*/  LOP3.LUT R6, R0, R3, RZ, 0x3c, !PT ;  /* 0x0000000300067212 */ /* 0x000fc800078e3cff */
[----:B------:R-:W-:Y:S01]  /*0180*/  ISETP.GE.AND P1, PT, R6, RZ, PT ;  /* 0x000000ff0600720c */ /* 0x000fe20003f26270 */
[----:B------:R-:W-:-:S04]  /*0190*/  IMAD.HI.U32 R7, R7, R10, RZ ;  /* 0x0000000a07077227 */ /* 0x000fc800078e00ff */
[----:B------:R-:W-:-:S04]  /*01a0*/  IMAD.MOV R8, RZ, RZ, -R7 ;  /* 0x000000ffff087224 */ /* 0x000fc800078e0a07 */
[----:B------:R-:W-:-:S05]  /*01b0*/  IMAD R8, R9, R8, R10 ;  /* 0x0000000809087224 */ /* 0x000fca00078e020a */
[----:B------:R-:W-:-:S13]  /*01c0*/  ISETP.GT.U32.AND P2, PT, R9, R8, PT ;  /* 0x000000080900720c */ /* 0x000fda0003f44070 */
[-C--:B------:R-:W-:Y:S01]  /*01d0*/  @!P2 IADD3 R8, PT, PT, R8, -R9.reuse, RZ ;  /* 0x800000090808a210 */ /* 0x080fe20007ffe0ff */
[----:B------:R-:W-:Y:S01]  /*01e0*/  @!P2 VIADD R7, R7, 0x1 ;  /* 0x000000010707a836 */ /* 0x000fe20000000000 */
[----:B------:R-:W-:Y:S02]  /*01f0*/  ISETP.NE.AND P2, PT, R3, RZ, PT ;  /* 0x000000ff0300720c */ /* 0x000fe40003f45270 */
[----:B------:R-:W-:-:S13]  /*0200*/  ISETP.GE.U32.AND P0, PT, R8, R9, PT ;  /* 0x000000090800720c */ /* 0x000fda0003f06070 */
[----:B------:R-:W-:-:S05]  /*0210*/  @P0 IADD3 R7, PT, PT, R7, 0x1, RZ ;  /* 0x0000000107070810 */ /* 0x000fca0007ffe0ff */
[----:B------:R-:W-:Y:S02]  /*0220*/  IMAD.MOV.U32 R9, RZ, RZ, R7 ;  /* 0x000000ffff097224 */ /* 0x000fe400078e0007 */
[----:B------:R-:W0:Y:S03]  /*0230*/  LDC.64 R6, c[0x0][0x388] ;  /* 0x0000e200ff067b82 */ /* 0x000e260000000a00 */
[----:B------:R-:W-:Y:S02]  /*0240*/  @!P1 IADD3 R9, PT, PT, -R9, RZ, RZ ;  /* 0x000000ff09099210 */ /* 0x000fe40007ffe1ff */
[----:B------:R-:W-:-:S04]  /*0250*/  @!P2 LOP3.LUT R9, RZ, R3, RZ, 0x33, !PT ;  /* 0x00000003ff09a212 */ /* 0x000fc800078e33ff */
[----:B------:R-:W-:-:S05]  /*0260*/  IADD3 R8, PT, PT, -R9, RZ, RZ ;  /* 0x000000ff09087210 */ /* 0x000fca0007ffe1ff */
[----:B------:R-:W-:-:S04]  /*0270*/  IMAD R0, R3, R8, R0 ;  /* 0x0000000803007224 */ /* 0x000fc800078e0200 */
[----:B------:R-:W-:-:S04]  /*0280*/  IMAD R3, R0, R2, R9 ;  /* 0x0000000200037224 */ /* 0x000fc800078e0209 */
[----:B0-----:R-:W-:-:S05]  /*0290*/  IMAD.WIDE R2, R3, 0x8, R6 ;  /* 0x0000000803027825 */ /* 0x001fca00078e0206 */
[----:B--2---:R-:W-:Y:S01]  /*02a0*/  STG.E.64 desc[UR4][R2.64], R4 ;  /* 0x0000000402007986 */ /* 0x004fe2000c101b04 */
[----:B------:R-:W-:Y:S05]  /*02b0*/  EXIT ;  /* 0x000000000000794d */ /* 0x000fea0003800000 */
.L_x_0:
[----:B------:R-:W-:-:S00]  /*02c0*/  BRA `(.L_x_0) ;  /* 0xfffffffc00fc7947 */ /* 0x000fc0000383ffff */
[----:B------:R-:W-:-:S00]  /*02d0*/  NOP ;  /* 0x0000000000007918 */ /* 0x000fc00000000000 */
        /* <DEDUP_REMOVED lines=10> */
.L_x_1:


//--------------------- .nv.shared.reserved.0     --------------------------
	.section	.nv.shared.reserved.0,"aw",@nobits
	.weak		__nv_reservedSMEM_offset_0_alias
	.size		__nv_reservedSMEM_offset_0_alias, 0, 64
	.other		__nv_reservedSMEM_offset_0_alias,@"STO_CUDA_RESERVED_SHARED STV_DEFAULT"
__nv_reservedSMEM_offset_0_alias:
	.zero		0
	.zero		64


//--------------------- .nv.constant0._Z17gpu_transpositionPdS_ii --------------------------
	.section	.nv.constant0._Z17gpu_transpositionPdS_ii,"a",@progbits
	.sectionflags	@""
	.align	4
.nv.constant0._Z17gpu_transpositionPdS_ii:
	.zero		920


//--------------------- SYMBOLS --------------------------

	.type		.nv.reservedSmem.offset0,@object
	.size		.nv.reservedSmem.offset0,0x4
